//
// Generated by NVIDIA NVVM Compiler
//
// Compiler Build ID: CL-36424714
// Cuda compilation tools, release 13.0, V13.0.88
// Based on NVVM 20.0.0
//

.version 9.0
.target sm_100
.address_size 64

	// .globl	_Z9kernelAKFjPii

.visible .entry _Z9kernelAKFjPii(
	.param .u32 _Z9kernelAKFjPii_param_0,
	.param .u64 .ptr .align 1 _Z9kernelAKFjPii_param_1,
	.param .u32 _Z9kernelAKFjPii_param_2
)
{
	.reg .pred 	%p<14>;
	.reg .b32 	%r<67>;
	.reg .b64 	%rd<12>;

	ld.param.u32 	%r19, [_Z9kernelAKFjPii_param_0];
	ld.param.u64 	%rd8, [_Z9kernelAKFjPii_param_1];
	ld.param.u32 	%r20, [_Z9kernelAKFjPii_param_2];
	cvta.to.global.u64 	%rd1, %rd8;
	mov.u32 	%r21, %ctaid.x;
	mov.u32 	%r22, %ntid.x;
	mov.u32 	%r23, %tid.x;
	mad.lo.s32 	%r1, %r21, %r22, %r23;
	setp.ge.s32 	%p1, %r1, %r20;
	@%p1 bra 	$L__BB0_8;
	mov.b32 	%r24, 1;
	shl.b32 	%r25, %r24, %r1;
	and.b32  	%r2, %r25, %r19;
	max.s32 	%r26, %r1, -1;
	add.s32 	%r27, %r26, 1;
	min.s32 	%r3, %r27, %r20;
	setp.lt.s32 	%p2, %r3, 1;
	@%p2 bra 	$L__BB0_8;
	and.b32  	%r4, %r3, 3;
	setp.lt.u32 	%p3, %r3, 4;
	mov.b32 	%r64, 0;
	@%p3 bra 	$L__BB0_5;
	and.b32  	%r64, %r3, 2147483644;
	add.s32 	%r63, %r1, -3;
	neg.s32 	%r62, %r64;
	add.s64 	%rd10, %rd1, 8;
$L__BB0_4:
	setp.eq.s32 	%p4, %r2, 0;
	add.s32 	%r29, %r63, 2;
	add.s32 	%r30, %r63, 3;
	shr.u32 	%r31, %r19, %r30;
	and.b32  	%r32, %r31, 1;
	setp.eq.b32 	%p5, %r32, 1;
	selp.b32 	%r33, 1, -1, %p5;
	neg.s32 	%r34, %r33;
	selp.b32 	%r35, %r34, %r33, %p4;
	atom.global.add.u32 	%r36, [%rd10+-8], %r35;
	shr.u32 	%r37, %r19, %r29;
	and.b32  	%r38, %r37, 1;
	setp.eq.b32 	%p6, %r38, 1;
	selp.b32 	%r39, 1, -1, %p6;
	neg.s32 	%r40, %r39;
	selp.b32 	%r41, %r40, %r39, %p4;
	atom.global.add.u32 	%r42, [%rd10+-4], %r41;
	add.s32 	%r43, %r63, 1;
	shr.u32 	%r44, %r19, %r43;
	and.b32  	%r45, %r44, 1;
	setp.eq.b32 	%p7, %r45, 1;
	selp.b32 	%r46, 1, -1, %p7;
	neg.s32 	%r47, %r46;
	selp.b32 	%r48, %r47, %r46, %p4;
	atom.global.add.u32 	%r49, [%rd10], %r48;
	shr.u32 	%r50, %r19, %r63;
	and.b32  	%r51, %r50, 1;
	setp.eq.b32 	%p8, %r51, 1;
	selp.b32 	%r52, 1, -1, %p8;
	neg.s32 	%r53, %r52;
	selp.b32 	%r54, %r53, %r52, %p4;
	atom.global.add.u32 	%r55, [%rd10+4], %r54;
	add.s32 	%r63, %r63, -4;
	add.s32 	%r62, %r62, 4;
	add.s64 	%rd10, %rd10, 16;
	setp.ne.s32 	%p9, %r62, 0;
	@%p9 bra 	$L__BB0_4;
$L__BB0_5:
	setp.eq.s32 	%p10, %r4, 0;
	@%p10 bra 	$L__BB0_8;
	mul.wide.u32 	%rd9, %r64, 4;
	add.s64 	%rd11, %rd1, %rd9;
	sub.s32 	%r66, %r1, %r64;
	neg.s32 	%r65, %r4;
$L__BB0_7:
	.pragma "nounroll";
	setp.eq.s32 	%p11, %r2, 0;
	shr.u32 	%r56, %r19, %r66;
	and.b32  	%r57, %r56, 1;
	setp.eq.b32 	%p12, %r57, 1;
	selp.b32 	%r58, 1, -1, %p12;
	neg.s32 	%r59, %r58;
	selp.b32 	%r60, %r59, %r58, %p11;
	atom.global.add.u32 	%r61, [%rd11], %r60;
	add.s64 	%rd11, %rd11, 4;
	add.s32 	%r66, %r66, -1;
	add.s32 	%r65, %r65, 1;
	setp.ne.s32 	%p13, %r65, 0;
	@%p13 bra 	$L__BB0_7;
$L__BB0_8:
	ret;

}
	// .globl	_Z15generateSignalsPjij
.visible .entry _Z15generateSignalsPjij(
	.param .u64 .ptr .align 1 _Z15generateSignalsPjij_param_0,
	.param .u32 _Z15generateSignalsPjij_param_1,
	.param .u32 _Z15generateSignalsPjij_param_2
)
{
	.reg .pred 	%p<2>;
	.reg .b32 	%r<6>;
	.reg .b64 	%rd<5>;

	ld.param.u64 	%rd1, [_Z15generateSignalsPjij_param_0];
	ld.param.u32 	%r2, [_Z15generateSignalsPjij_param_2];
	mov.u32 	%r3, %ctaid.x;
	mov.u32 	%r4, %ntid.x;
	mov.u32 	%r5, %tid.x;
	mad.lo.s32 	%r1, %r3, %r4, %r5;
	setp.ge.u32 	%p1, %r1, %r2;
	@%p1 bra 	$L__BB1_2;
	cvta.to.global.u64 	%rd2, %rd1;
	mul.wide.u32 	%rd3, %r1, 4;
	add.s64 	%rd4, %rd2, %rd3;
	st.global.u32 	[%rd4], %r1;
$L__BB1_2:
	ret;

}


// ===== COMPILED SASS (sm_100) =====

	.target	sm_100

	.elftype	@"ET_EXEC"


//--------------------- .note.nv.tkinfo           --------------------------
	.section	.note.nv.tkinfo,"",@"SHT_NOTE"
	.sectionflags	@"SHF_NOTE_NV_TKINFO"
	.tkinfo
        /*0018*/ 	.word	0x00000002
        /*0030*/ 	.string	""
        /*0030*/ 	.string	"ptxas"
        /*0030*/ 	.string	"Cuda compilation tools, release 13.0, V13.0.88"
        /*0030*/ 	.string	"Build cuda_13.0.r13.0/compiler.36424714_0"
        /*0030*/ 	.string	"-arch sm_100 -m 64 "



//--------------------- .note.nv.cuinfo           --------------------------
	.section	.note.nv.cuinfo,"",@"SHT_NOTE"
	.sectionflags	@"SHF_NOTE_NV_CUINFO"
        /*0018*/ 	.short	0x0002
        /*001a*/ 	.short	0x0064
        /*001c*/ 	.short	0x0082
	.zero		2


//--------------------- .nv.info                  --------------------------
	.section	.nv.info,"",@"SHT_CUDA_INFO"
	.align	4


	//----- nvinfo : EIATTR_REGCOUNT
	.align		4
        /*0000*/ 	.byte	0x04, 0x2f
        /*0002*/ 	.short	(.L_1 - .L_0)
	.align		4
.L_0:
        /*0004*/ 	.word	index@(_Z9kernelAKFjPii)
        /*0008*/ 	.word	0x00000016


	//----- nvinfo : EIATTR_FRAME_SIZE
	.align		4
.L_1:
        /*000c*/ 	.byte	0x04, 0x11
        /*000e*/ 	.short	(.L_3 - .L_2)
	.align		4
.L_2:
        /*0010*/ 	.word	index@(_Z9kernelAKFjPii)
        /*0014*/ 	.word	0x00000000


	//----- nvinfo : EIATTR_REGCOUNT
	.align		4
.L_3:
        /*0018*/ 	.byte	0x04, 0x2f
        /*001a*/ 	.short	(.L_5 - .L_4)
	.align		4
.L_4:
        /*001c*/ 	.word	index@(_Z15generateSignalsPjij)
        /*0020*/ 	.word	0x00000008


	//----- nvinfo : EIATTR_FRAME_SIZE
	.align		4
.L_5:
        /*0024*/ 	.byte	0x04, 0x11
        /*0026*/ 	.short	(.L_7 - .L_6)
	.align		4
.L_6:
        /*0028*/ 	.word	index@(_Z15generateSignalsPjij)
        /*002c*/ 	.word	0x00000000


	//----- nvinfo : EIATTR_MIN_STACK_SIZE
	.align		4
.L_7:
        /*0030*/ 	.byte	0x04, 0x12
        /*0032*/ 	.short	(.L_9 - .L_8)
	.align		4
.L_8:
        /*0034*/ 	.word	index@(_Z15generateSignalsPjij)
        /*0038*/ 	.word	0x00000000


	//----- nvinfo : EIATTR_MIN_STACK_SIZE
	.align		4
.L_9:
        /*003c*/ 	.byte	0x04, 0x12
        /*003e*/ 	.short	(.L_11 - .L_10)
	.align		4
.L_10:
        /*0040*/ 	.word	index@(_Z9kernelAKFjPii)
        /*0044*/ 	.word	0x00000000
.L_11:


//--------------------- .nv.compat                --------------------------
	.section	.nv.compat,"",@"SHT_CUDA_COMPAT_INFO"
	.align	4
        /*0000*/ 	.byte	0x02, 0x09, 0x00, 0x00, 0x02, 0x02, 0x01, 0x00, 0x02, 0x05, 0x05, 0x00, 0x03, 0x07, 0x01, 0x01
        /*0010*/ 	.byte	0x02, 0x03, 0x00, 0x00, 0x02, 0x06, 0x01, 0x00, 0x04, 0x0b, 0x08, 0x00, 0x09, 0x00, 0x00, 0x00
        /*0020*/ 	.byte	0x00, 0x00, 0x00, 0x00


//--------------------- .nv.info._Z15generateSignalsPjij --------------------------
	.section	.nv.info._Z15generateSignalsPjij,"",@"SHT_CUDA_INFO"
	.sectionflags	@""
	.align	4


	//----- nvinfo : EIATTR_CUDA_API_VERSION
	.align		4
        /*0000*/ 	.byte	0x04, 0x37
        /*0002*/ 	.short	(.L_13 - .L_12)
.L_12:
        /*0004*/ 	.word	0x00000082


	//----- nvinfo : EIATTR_KPARAM_INFO
	.align		4
.L_13:
        /*0008*/ 	.byte	0x04, 0x17
        /*000a*/ 	.short	(.L_15 - .L_14)
.L_14:
        /*000c*/ 	.word	0x00000000
        /*0010*/ 	.short	0x0002
        /*0012*/ 	.short	0x000c
        /*0014*/ 	.byte	0x00, 0xf0, 0x11, 0x00


	//----- nvinfo : EIATTR_KPARAM_INFO
	.align		4
.L_15:
        /*0018*/ 	.byte	0x04, 0x17
        /*001a*/ 	.short	(.L_17 - .L_16)
.L_16:
        /*001c*/ 	.word	0x00000000
        /*0020*/ 	.short	0x0001
        /*0022*/ 	.short	0x0008
        /*0024*/ 	.byte	0x00, 0xf0, 0x11, 0x00


	//----- nvinfo : EIATTR_KPARAM_INFO
	.align		4
.L_17:
        /*0028*/ 	.byte	0x04, 0x17
        /*002a*/ 	.short	(.L_19 - .L_18)
.L_18:
        /*002c*/ 	.word	0x00000000
        /*0030*/ 	.short	0x0000
        /*0032*/ 	.short	0x0000
        /*0034*/ 	.byte	0x00, 0xf5, 0x21, 0x00


	//----- nvinfo : EIATTR_SPARSE_MMA_MASK
	.align		4
.L_19:
        /*0038*/ 	.byte	0x03, 0x50
        /*003a*/ 	.short	0x0000


	//----- nvinfo : EIATTR_MAXREG_COUNT
	.align		4
        /*003c*/ 	.byte	0x03, 0x1b
        /*003e*/ 	.short	0x00ff


	//----- nvinfo : EIATTR_MERCURY_ISA_VERSION
	.align		4
        /*0040*/ 	.byte	0x03, 0x5f
        /*0042*/ 	.short	0x0101


	//----- nvinfo : EIATTR_VRC_CTA_INIT_COUNT
	.align		4
        /*0044*/ 	.byte	0x02, 0x4a
	.zero		1
	.zero		1


	//----- nvinfo : EIATTR_EXIT_INSTR_OFFSETS
	.align		4
        /*0048*/ 	.byte	0x04, 0x1c
        /*004a*/ 	.short	(.L_21 - .L_20)


	//   ....[0]....
.L_20:
        /*004c*/ 	.word	0x00000070


	//   ....[1]....
        /*0050*/ 	.word	0x000000c0


	//----- nvinfo : EIATTR_CBANK_PARAM_SIZE
	.align		4
.L_21:
        /*0054*/ 	.byte	0x03, 0x19
        /*0056*/ 	.short	0x0010


	//----- nvinfo : EIATTR_PARAM_CBANK
	.align		4
        /*0058*/ 	.byte	0x04, 0x0a
        /*005a*/ 	.short	(.L_23 - .L_22)
	.align		4
.L_22:
        /*005c*/ 	.word	index@(.nv.constant0._Z15generateSignalsPjij)
        /*0060*/ 	.short	0x0380
        /*0062*/ 	.short	0x0010


	//----- nvinfo : EIATTR_SW_WAR
	.align		4
.L_23:
        /*0064*/ 	.byte	0x04, 0x36
        /*0066*/ 	.short	(.L_25 - .L_24)
.L_24:
        /*0068*/ 	.word	0x00000008
.L_25:


//--------------------- .nv.info._Z9kernelAKFjPii --------------------------
	.section	.nv.info._Z9kernelAKFjPii,"",@"SHT_CUDA_INFO"
	.sectionflags	@""
	.align	4


	//----- nvinfo : EIATTR_CUDA_API_VERSION
	.align		4
        /*0000*/ 	.byte	0x04, 0x37
        /*0002*/ 	.short	(.L_27 - .L_26)
.L_26:
        /*0004*/ 	.word	0x00000082


	//----- nvinfo : EIATTR_KPARAM_INFO
	.align		4
.L_27:
        /*0008*/ 	.byte	0x04, 0x17
        /*000a*/ 	.short	(.L_29 - .L_28)
.L_28:
        /*000c*/ 	.word	0x00000000
        /*0010*/ 	.short	0x0002
        /*0012*/ 	.short	0x0010
        /*0014*/ 	.byte	0x00, 0xf0, 0x11, 0x00


	//----- nvinfo : EIATTR_KPARAM_INFO
	.align		4
.L_29:
        /*0018*/ 	.byte	0x04, 0x17
        /*001a*/ 	.short	(.L_31 - .L_30)
.L_30:
        /*001c*/ 	.word	0x00000000
        /*0020*/ 	.short	0x0001
        /*0022*/ 	.short	0x0008
        /*0024*/ 	.byte	0x00, 0xf5, 0x21, 0x00


	//----- nvinfo : EIATTR_KPARAM_INFO
	.align		4
.L_31:
        /*0028*/ 	.byte	0x04, 0x17
        /*002a*/ 	.short	(.L_33 - .L_32)
.L_32:
        /*002c*/ 	.word	0x00000000
        /*0030*/ 	.short	0x0000
        /*0032*/ 	.short	0x0000
        /*0034*/ 	.byte	0x00, 0xf0, 0x11, 0x00


	//----- nvinfo : EIATTR_SPARSE_MMA_MASK
	.align		4
.L_33:
        /*0038*/ 	.byte	0x03, 0x50
        /*003a*/ 	.short	0x0000


	//----- nvinfo : EIATTR_MAXREG_COUNT
	.align		4
        /*003c*/ 	.byte	0x03, 0x1b
        /*003e*/ 	.short	0x00ff


	//----- nvinfo : EIATTR_MERCURY_ISA_VERSION
	.align		4
        /*0040*/ 	.byte	0x03, 0x5f
        /*0042*/ 	.short	0x0101


	//----- nvinfo : EIATTR_VRC_CTA_INIT_COUNT
	.align		4
        /*0044*/ 	.byte	0x02, 0x4a
	.zero		1
	.zero		1


	//----- nvinfo : EIATTR_EXIT_INSTR_OFFSETS
	.align		4
        /*0048*/ 	.byte	0x04, 0x1c
        /*004a*/ 	.short	(.L_35 - .L_34)


	//   ....[0]....
.L_34:
        /*004c*/ 	.word	0x00000070


	//   ....[1]....
        /*0050*/ 	.word	0x000000b0


	//   ....[2]....
        /*0054*/ 	.word	0x00000440


	//   ....[3]....
        /*0058*/ 	.word	0x00000580


	//----- nvinfo : EIATTR_CRS_STACK_SIZE
	.align		4
.L_35:
        /*005c*/ 	.byte	0x04, 0x1e
        /*005e*/ 	.short	(.L_37 - .L_36)
.L_36:
        /*0060*/ 	.word	0x00000000


	//----- nvinfo : EIATTR_CBANK_PARAM_SIZE
	.align		4
.L_37:
        /*0064*/ 	.byte	0x03, 0x19
        /*0066*/ 	.short	0x0014


	//----- nvinfo : EIATTR_PARAM_CBANK
	.align		4
        /*0068*/ 	.byte	0x04, 0x0a
        /*006a*/ 	.short	(.L_39 - .L_38)
	.align		4
.L_38:
        /*006c*/ 	.word	index@(.nv.constant0._Z9kernelAKFjPii)
        /*0070*/ 	.short	0x0380
        /*0072*/ 	.short	0x0014


	//----- nvinfo : EIATTR_SW_WAR
	.align		4
.L_39:
        /*0074*/ 	.byte	0x04, 0x36
        /*0076*/ 	.short	(.L_41 - .L_40)
.L_40:
        /*0078*/ 	.word	0x00000008
.L_41:


//--------------------- .nv.callgraph             --------------------------
	.section	.nv.callgraph,"",@"SHT_CUDA_CALLGRAPH"
	.align	4
	.sectionentsize	8
	.align		4
        /*0000*/ 	.word	0x00000000
	.align		4
        /*0004*/ 	.word	0xffffffff
	.align		4
        /*0008*/ 	.word	0x00000000
	.align		4
        /*000c*/ 	.word	0xfffffffe
	.align		4
        /*0010*/ 	.word	0x00000000
	.align		4
        /*0014*/ 	.word	0xfffffffd
	.align		4
        /*0018*/ 	.word	0x00000000
	.align		4
        /*001c*/ 	.word	0xfffffffc


//--------------------- .text._Z15generateSignalsPjij --------------------------
	.section	.text._Z15generateSignalsPjij,"ax",@progbits
	.align	128
        .global         _Z15generateSignalsPjij
        .type           _Z15generateSignalsPjij,@function
        .size           _Z15generateSignalsPjij,(.L_x_6 - _Z15generateSignalsPjij)
        .other          _Z15generateSignalsPjij,@"STO_CUDA_ENTRY STV_DEFAULT"
_Z15generateSignalsPjij:
.text._Z15generateSignalsPjij:
[----:B------:R-:W-:Y:S01]  /*0000*/  LDC R1, c[0x0][0x37c] ;  /* 0x0000df00ff017b82 */ /* 0x000fe20000000800 */
[----:B------:R-:W0:Y:S07]  /*0010*/  S2R R0, SR_TID.X ;  /* 0x0000000000007919 */ /* 0x000e2e0000002100 */
[----:B------:R-:W0:Y:S01]  /*0020*/  S2UR UR4, SR_CTAID.X ;  /* 0x00000000000479c3 */ /* 0x000e220000002500 */
[----:B------:R-:W1:Y:S07]  /*0030*/  LDCU UR5, c[0x0][0x38c] ;  /* 0x00007180ff0577ac */ /* 0x000e6e0008000800 */
[----:B------:R-:W0:Y:S02]  /*0040*/  LDC R5, c[0x0][0x360] ;  /* 0x0000d800ff057b82 */ /* 0x000e240000000800 */
[----:B0-----:R-:W-:-:S05]  /*0050*/  IMAD R5, R5, UR4, R0 ;  /* 0x0000000405057c24 */ /* 0x001fca000f8e0200 */
[----:B-1----:R-:W-:-:S13]  /*0060*/  ISETP.GE.U32.AND P0, PT, R5, UR5, PT ;  /* 0x0000000505007c0c */ /* 0x002fda000bf06070 */
[----:B------:R-:W-:Y:S05]  /*0070*/  @P0 EXIT ;  /* 0x000000000000094d */ /* 0x000fea0003800000 */
[----:B------:R-:W0:Y:S01]  /*0080*/  LDC.64 R2, c[0x0][0x380] ;  /* 0x0000e000ff027b82 */ /* 0x000e220000000a00 */
[----:B------:R-:W1:Y:S01]  /*0090*/  LDCU.64 UR4, c[0x0][0x358] ;  /* 0x00006b00ff0477ac */ /* 0x000e620008000a00 */
[----:B0-----:R-:W-:-:S05]  /*00a0*/  IMAD.WIDE.U32 R2, R5, 0x4, R2 ;  /* 0x0000000405027825 */ /* 0x001fca00078e0002 */
[----:B-1----:R-:W-:Y:S01]  /*00b0*/  STG.E desc[UR4][R2.64], R5 ;  /* 0x0000000502007986 */ /* 0x002fe2000c101904 */
[----:B------:R-:W-:Y:S05]  /*00c0*/  EXIT ;  /* 0x000000000000794d */ /* 0x000fea0003800000 */
.L_x_0:
[----:B------:R-:W-:-:S00]  /*00d0*/  BRA `(.L_x_0) ;  /* 0xfffffffc00fc7947 */ /* 0x000fc0000383ffff */
[----:B------:R-:W-:-:S00]  /*00e0*/  NOP ;  /* 0x0000000000007918 */ /* 0x000fc00000000000 */
        /* <DEDUP_REMOVED lines=9> */
.L_x_6:


//--------------------- .text._Z9kernelAKFjPii    --------------------------
	.section	.text._Z9kernelAKFjPii,"ax",@progbits
	.align	128
        .global         _Z9kernelAKFjPii
        .type           _Z9kernelAKFjPii,@function
        .size           _Z9kernelAKFjPii,(.L_x_7 - _Z9kernelAKFjPii)
        .other          _Z9kernelAKFjPii,@"STO_CUDA_ENTRY STV_DEFAULT"
_Z9kernelAKFjPii:
.text._Z9kernelAKFjPii:
[----:B------:R-:W-:Y:S01]  /*0000*/  LDC R1, c[0x0][0x37c] ;  /* 0x0000df00ff017b82 */ /* 0x000fe20000000800 */
[----:B------:R-:W0:Y:S07]  /*0010*/  S2R R0, SR_TID.X ;  /* 0x0000000000007919 */ /* 0x000e2e0000002100 */
[----:B------:R-:W0:Y:S08]  /*0020*/  S2UR UR4, SR_CTAID.X ;  /* 0x00000000000479c3 */ /* 0x000e300000002500 */
[----:B------:R-:W0:Y:S08]  /*0030*/  LDC R3, c[0x0][0x360] ;  /* 0x0000d800ff037b82 */ /* 0x000e300000000800 */
[----:B------:R-:W1:Y:S01]  /*0040*/  LDC R7, c[0x0][0x390] ;  /* 0x0000e400ff077b82 */ /* 0x000e620000000800 */
[----:B0-----:R-:W-:-:S05]  /*0050*/  IMAD R3, R3, UR4, R0 ;  /* 0x0000000403037c24 */ /* 0x001fca000f8e0200 */
[----:B-1----:R-:W-:-:S13]  /*0060*/  ISETP.GE.AND P0, PT, R3, R7, PT ;  /* 0x000000070300720c */ /* 0x002fda0003f06270 */
[----:B------:R-:W-:Y:S05]  /*0070*/  @P0 EXIT ;  /* 0x000000000000094d */ /* 0x000fea0003800000 */
[----:B------:R-:W-:-:S04]  /*0080*/  VIMNMX R0, PT, PT, R3, -0x1, !PT ;  /* 0xffffffff03007848 */ /* 0x000fc80007fe0100 */
[----:B------:R-:W-:-:S04]  /*0090*/  VIADDMNMX R7, R0, 0x1, R7, PT ;  /* 0x0000000100077846 */ /* 0x000fc80003800107 */
[----:B------:R-:W-:-:S13]  /*00a0*/  ISETP.GE.AND P0, PT, R7, 0x1, PT ;  /* 0x000000010700780c */ /* 0x000fda0003f06270 */
[----:B------:R-:W-:Y:S05]  /*00b0*/  @!P0 EXIT ;  /* 0x000000000000894d */ /* 0x000fea0003800000 */
[----:B------:R-:W0:Y:S01]  /*00c0*/  LDC R0, c[0x0][0x380] ;  /* 0x0000e000ff007b82 */ /* 0x000e220000000800 */
[C---:B------:R-:W-:Y:S01]  /*00d0*/  ISETP.GE.U32.AND P1, PT, R7.reuse, 0x4, PT ;  /* 0x000000040700780c */ /* 0x040fe20003f26070 */
[----:B------:R-:W-:Y:S01]  /*00e0*/  IMAD.MOV.U32 R2, RZ, RZ, 0x1 ;  /* 0x00000001ff027424 */ /* 0x000fe200078e00ff */
[----:B------:R-:W-:Y:S01]  /*00f0*/  LOP3.LUT R4, R7, 0x3, RZ, 0xc0, !PT ;  /* 0x0000000307047812 */ /* 0x000fe200078ec0ff */
[----:B------:R-:W1:Y:S01]  /*0100*/  LDCU.64 UR6, c[0x0][0x358] ;  /* 0x00006b00ff0677ac */ /* 0x000e620008000a00 */
[----:B------:R-:W-:Y:S01]  /*0110*/  BSSY.RECONVERGENT B0, `(.L_x_1) ;  /* 0x0000032000007945 */ /* 0x000fe20003800200 */
[----:B------:R-:W-:Y:S01]  /*0120*/  IMAD.MOV.U32 R6, RZ, RZ, RZ ;  /* 0x000000ffff067224 */ /* 0x000fe200078e00ff */
[----:B------:R-:W-:Y:S02]  /*0130*/  SHF.L.U32 R5, R2, R3, RZ ;  /* 0x0000000302057219 */ /* 0x000fe400000006ff */
[----:B------:R-:W-:Y:S02]  /*0140*/  ISETP.NE.AND P0, PT, R4, RZ, PT ;  /* 0x000000ff0400720c */ /* 0x000fe40003f05270 */
[----:B0-----:R-:W-:-:S03]  /*0150*/  LOP3.LUT R5, R5, R0, RZ, 0xc0, !PT ;  /* 0x0000000005057212 */ /* 0x001fc600078ec0ff */
[----:B-1----:R-:W-:Y:S08]  /*0160*/  @!P1 BRA `(.L_x_2) ;  /* 0x0000000000b09947 */ /* 0x002ff00003800000 */
[----:B------:R-:W0:Y:S01]  /*0170*/  LDCU.64 UR4, c[0x0][0x388] ;  /* 0x00007100ff0477ac */ /* 0x000e220008000a00 */
[----:B------:R-:W-:Y:S01]  /*0180*/  LOP3.LUT R6, R7, 0x7ffffffc, RZ, 0xc0, !PT ;  /* 0x7ffffffc07067812 */ /* 0x000fe200078ec0ff */
[----:B------:R-:W-:Y:S01]  /*0190*/  VIADD R7, R3, 0xfffffffd ;  /* 0xfffffffd03077836 */ /* 0x000fe20000000000 */
[----:B------:R-:W-:-:S03]  /*01a0*/  ISETP.NE.AND P1, PT, R5, RZ, PT ;  /* 0x000000ff0500720c */ /* 0x000fc60003f25270 */
[----:B------:R-:W-:Y:S01]  /*01b0*/  IMAD.MOV R10, RZ, RZ, -R6 ;  /* 0x000000ffff0a7224 */ /* 0x000fe200078e0a06 */
[----:B0-----:R-:W-:-:S04]  /*01c0*/  UIADD3 UR4, UP0, UPT, UR4, 0x8, URZ ;  /* 0x0000000804047890 */ /* 0x001fc8000ff1e0ff */
[----:B------:R-:W-:Y:S02]  /*01d0*/  UIADD3.X UR5, UPT, UPT, URZ, UR5, URZ, UP0, !UPT ;  /* 0x00000005ff057290 */ /* 0x000fe400087fe4ff */
[----:B------:R-:W-:-:S04]  /*01e0*/  IMAD.U32 R12, RZ, RZ, UR4 ;  /* 0x00000004ff0c7e24 */ /* 0x000fc8000f8e00ff */
[----:B------:R-:W-:-:S07]  /*01f0*/  IMAD.U32 R19, RZ, RZ, UR5 ;  /* 0x00000005ff137e24 */ /* 0x000fce000f8e00ff */
.L_x_3:
[C---:B0-----:R-:W-:Y:S01]  /*0200*/  VIADD R11, R7.reuse, 0x3 ;  /* 0x00000003070b7836 */ /* 0x041fe20000000000 */
[--C-:B------:R-:W-:Y:S01]  /*0210*/  SHF.R.U32.HI R8, RZ, R7, R0.reuse ;  /* 0x00000007ff087219 */ /* 0x100fe20000011600 */
[C---:B------:R-:W-:Y:S02]  /*0220*/  VIADD R9, R7.reuse, 0x2 ;  /* 0x0000000207097836 */ /* 0x040fe40000000000 */
[----:B------:R-:W-:Y:S01]  /*0230*/  VIADD R13, R7, 0x1 ;  /* 0x00000001070d7836 */ /* 0x000fe20000000000 */
[--C-:B------:R-:W-:Y:S02]  /*0240*/  SHF.R.U32.HI R11, RZ, R11, R0.reuse ;  /* 0x0000000bff0b7219 */ /* 0x100fe40000011600 */
[--C-:B------:R-:W-:Y:S02]  /*0250*/  SHF.R.U32.HI R9, RZ, R9, R0.reuse ;  /* 0x00000009ff097219 */ /* 0x100fe40000011600 */
[----:B------:R-:W-:Y:S02]  /*0260*/  SHF.R.U32.HI R13, RZ, R13, R0 ;  /* 0x0000000dff0d7219 */ /* 0x000fe40000011600 */
[----:B------:R-:W-:-:S02]  /*0270*/  LOP3.LUT R11, R11, 0x1, RZ, 0xc0, !PT ;  /* 0x000000010b0b7812 */ /* 0x000fc400078ec0ff */
[----:B------:R-:W-:Y:S02]  /*0280*/  LOP3.LUT R9, R9, 0x1, RZ, 0xc0, !PT ;  /* 0x0000000109097812 */ /* 0x000fe400078ec0ff */
[----:B------:R-:W-:Y:S01]  /*0290*/  LOP3.LUT R13, R13, 0x1, RZ, 0xc0, !PT ;  /* 0x000000010d0d7812 */ /* 0x000fe200078ec0ff */
[----:B------:R-:W-:Y:S01]  /*02a0*/  VIADD R10, R10, 0x4 ;  /* 0x000000040a0a7836 */ /* 0x000fe20000000000 */
[----:B------:R-:W-:Y:S02]  /*02b0*/  LOP3.LUT R8, R8, 0x1, RZ, 0xc0, !PT ;  /* 0x0000000108087812 */ /* 0x000fe400078ec0ff */
[----:B------:R-:W-:Y:S02]  /*02c0*/  ISETP.NE.U32.AND P2, PT, R11, 0x1, PT ;  /* 0x000000010b00780c */ /* 0x000fe40003f45070 */
[----:B------:R-:W-:Y:S01]  /*02d0*/  ISETP.NE.U32.AND P3, PT, R9, 0x1, PT ;  /* 0x000000010900780c */ /* 0x000fe20003f65070 */
[----:B------:R-:W-:Y:S01]  /*02e0*/  IMAD.MOV.U32 R9, RZ, RZ, R19 ;  /* 0x000000ffff097224 */ /* 0x000fe200078e0013 */
[----:B------:R-:W-:-:S02]  /*02f0*/  ISETP.NE.U32.AND P4, PT, R13, 0x1, PT ;  /* 0x000000010d00780c */ /* 0x000fc40003f85070 */
[----:B------:R-:W-:Y:S01]  /*0300*/  ISETP.NE.U32.AND P5, PT, R8, 0x1, PT ;  /* 0x000000010800780c */ /* 0x000fe20003fa5070 */
[----:B------:R-:W-:Y:S01]  /*0310*/  IMAD.MOV.U32 R8, RZ, RZ, R12 ;  /* 0x000000ffff087224 */ /* 0x000fe200078e000c */
[C---:B------:R-:W-:Y:S02]  /*0320*/  SEL R11, R2.reuse, 0xffffffff, !P2 ;  /* 0xffffffff020b7807 */ /* 0x040fe40005000000 */
[----:B------:R-:W-:Y:S02]  /*0330*/  SEL R13, R2, 0xffffffff, !P3 ;  /* 0xffffffff020d7807 */ /* 0x000fe40005800000 */
[----:B------:R-:W-:Y:S01]  /*0340*/  ISETP.NE.AND P2, PT, R10, RZ, PT ;  /* 0x000000ff0a00720c */ /* 0x000fe20003f45270 */
[----:B------:R-:W-:Y:S01]  /*0350*/  @!P1 IMAD.MOV R11, RZ, RZ, -R11 ;  /* 0x000000ffff0b9224 */ /* 0x000fe200078e0a0b */
[C---:B------:R-:W-:Y:S01]  /*0360*/  SEL R15, R2.reuse, 0xffffffff, !P4 ;  /* 0xffffffff020f7807 */ /* 0x040fe20006000000 */
[----:B------:R-:W-:Y:S01]  /*0370*/  @!P1 IMAD.MOV R13, RZ, RZ, -R13 ;  /* 0x000000ffff0d9224 */ /* 0x000fe200078e0a0d */
[----:B------:R-:W-:-:S02]  /*0380*/  SEL R17, R2, 0xffffffff, !P5 ;  /* 0xffffffff02117807 */ /* 0x000fc40006800000 */
[----:B------:R0:W-:Y:S01]  /*0390*/  REDG.E.ADD.STRONG.GPU desc[UR6][R8.64+-0x8], R11 ;  /* 0xfffff80b0800798e */ /* 0x0001e2000c12e106 */
[----:B------:R-:W-:Y:S02]  /*03a0*/  @!P1 IMAD.MOV R15, RZ, RZ, -R15 ;  /* 0x000000ffff0f9224 */ /* 0x000fe400078e0a0f */
[----:B------:R-:W-:Y:S01]  /*03b0*/  @!P1 IMAD.MOV R17, RZ, RZ, -R17 ;  /* 0x000000ffff119224 */ /* 0x000fe200078e0a11 */
[----:B------:R0:W-:Y:S01]  /*03c0*/  REDG.E.ADD.STRONG.GPU desc[UR6][R8.64+-0x4], R13 ;  /* 0xfffffc0d0800798e */ /* 0x0001e2000c12e106 */
[----:B------:R-:W-:-:S03]  /*03d0*/  IADD3 R12, P3, PT, R8, 0x10, RZ ;  /* 0x00000010080c7810 */ /* 0x000fc60007f7e0ff */
[----:B------:R0:W-:Y:S01]  /*03e0*/  REDG.E.ADD.STRONG.GPU desc[UR6][R8.64], R15 ;  /* 0x0000000f0800798e */ /* 0x0001e2000c12e106 */
[----:B------:R-:W-:-:S03]  /*03f0*/  VIADD R7, R7, 0xfffffffc ;  /* 0xfffffffc07077836 */ /* 0x000fc60000000000 */
[----:B------:R0:W-:Y:S01]  /*0400*/  REDG.E.ADD.STRONG.GPU desc[UR6][R8.64+0x4], R17 ;  /* 0x000004110800798e */ /* 0x0001e2000c12e106 */
[----:B------:R-:W-:Y:S01]  /*0410*/  IMAD.X R19, RZ, RZ, R9, P3 ;  /* 0x000000ffff137224 */ /* 0x000fe200018e0609 */
[----:B------:R-:W-:Y:S06]  /*0420*/  @P2 BRA `(.L_x_3) ;  /* 0xfffffffc00742947 */ /* 0x000fec000383ffff */
.L_x_2:
[----:B------:R-:W-:Y:S05]  /*0430*/  BSYNC.RECONVERGENT B0 ;  /* 0x0000000000007941 */ /* 0x000fea0003800200 */
.L_x_1:
[----:B------:R-:W-:Y:S05]  /*0440*/  @!P0 EXIT ;  /* 0x000000000000894d */ /* 0x000fea0003800000 */
[----:B0-----:R-:W0:Y:S01]  /*0450*/  LDC.64 R8, c[0x0][0x388] ;  /* 0x0000e200ff087b82 */ /* 0x001e220000000a00 */
[----:B------:R-:W-:Y:S01]  /*0460*/  IMAD.IADD R3, R3, 0x1, -R6 ;  /* 0x0000000103037824 */ /* 0x000fe200078e0a06 */
[----:B------:R-:W-:Y:S01]  /*0470*/  ISETP.NE.AND P2, PT, R5, RZ, PT ;  /* 0x000000ff0500720c */ /* 0x000fe20003f45270 */
[----:B0-----:R-:W-:-:S04]  /*0480*/  IMAD.WIDE.U32 R8, R6, 0x4, R8 ;  /* 0x0000000406087825 */ /* 0x001fc800078e0008 */
[----:B------:R-:W-:-:S08]  /*0490*/  IMAD.MOV R6, RZ, RZ, -R4 ;  /* 0x000000ffff067224 */ /* 0x000fd000078e0a04 */
.L_x_4:
[----:B0-----:R-:W-:Y:S01]  /*04a0*/  SHF.R.U32.HI R4, RZ, R3, R0 ;  /* 0x00000003ff047219 */ /* 0x001fe20000011600 */
[----:B------:R-:W-:-:S03]  /*04b0*/  IMAD.MOV.U32 R5, RZ, RZ, R9 ;  /* 0x000000ffff057224 */ /* 0x000fc600078e0009 */
[----:B------:R-:W-:Y:S01]  /*04c0*/  LOP3.LUT R4, R4, 0x1, RZ, 0xc0, !PT ;  /* 0x0000000104047812 */ /* 0x000fe200078ec0ff */
[----:B------:R-:W-:-:S03]  /*04d0*/  VIADD R6, R6, 0x1 ;  /* 0x0000000106067836 */ /* 0x000fc60000000000 */
[----:B------:R-:W-:Y:S01]  /*04e0*/  ISETP.NE.U32.AND P0, PT, R4, 0x1, PT ;  /* 0x000000010400780c */ /* 0x000fe20003f05070 */
[----:B------:R-:W-:-:S03]  /*04f0*/  IMAD.MOV.U32 R4, RZ, RZ, R8 ;  /* 0x000000ffff047224 */ /* 0x000fc600078e0008 */
[----:B------:R-:W-:Y:S02]  /*0500*/  SEL R7, R2, 0xffffffff, !P0 ;  /* 0xffffffff02077807 */ /* 0x000fe40004000000 */
[----:B------:R-:W-:-:S03]  /*0510*/  ISETP.NE.AND P0, PT, R6, RZ, PT ;  /* 0x000000ff0600720c */ /* 0x000fc60003f05270 */
[----:B------:R-:W-:Y:S01]  /*0520*/  @!P2 IMAD.MOV R7, RZ, RZ, -R7 ;  /* 0x000000ffff07a224 */ /* 0x000fe200078e0a07 */
[----:B------:R-:W-:Y:S01]  /*0530*/  IADD3 R8, P1, PT, R8, 0x4, RZ ;  /* 0x0000000408087810 */ /* 0x000fe20007f3e0ff */
[----:B------:R-:W-:-:S03]  /*0540*/  VIADD R3, R3, 0xffffffff ;  /* 0xffffffff03037836 */ /* 0x000fc60000000000 */
[----:B------:R0:W-:Y:S01]  /*0550*/  REDG.E.ADD.STRONG.GPU desc[UR6][R4.64], R7 ;  /* 0x000000070400798e */ /* 0x0001e2000c12e106 */
[----:B------:R-:W-:-:S04]  /*0560*/  IMAD.X R9, RZ, RZ, R9, P1 ;  /* 0x000000ffff097224 */ /* 0x000fc800008e0609 */
[----:B------:R-:W-:Y:S05]  /*0570*/  @P0 BRA `(.L_x_4) ;  /* 0xfffffffc00c80947 */ /* 0x000fea000383ffff */
[----:B------:R-:W-:Y:S05]  /*0580*/  EXIT ;  /* 0x000000000000794d */ /* 0x000fea0003800000 */
.L_x_5:
        /* <DEDUP_REMOVED lines=15> */
.L_x_7:


//--------------------- .nv.shared.reserved.0     --------------------------
	.section	.nv.shared.reserved.0,"aw",@nobits
	.weak		__nv_reservedSMEM_offset_0_alias
	.size		__nv_reservedSMEM_offset_0_alias, 0, 64
	.other		__nv_reservedSMEM_offset_0_alias,@"STO_CUDA_RESERVED_SHARED STV_DEFAULT"
__nv_reservedSMEM_offset_0_alias:
	.zero		0
	.zero		64


//--------------------- .nv.constant0._Z15generateSignalsPjij --------------------------
	.section	.nv.constant0._Z15generateSignalsPjij,"a",@progbits
	.sectionflags	@""
	.align	4
.nv.constant0._Z15generateSignalsPjij:
	.zero		912


//--------------------- .nv.constant0._Z9kernelAKFjPii --------------------------
	.section	.nv.constant0._Z9kernelAKFjPii,"a",@progbits
	.sectionflags	@""
	.align	4
.nv.constant0._Z9kernelAKFjPii:
	.zero		916


//--------------------- SYMBOLS --------------------------

	.type		.nv.reservedSmem.offset0,@object
	.size		.nv.reservedSmem.offset0,0x4
